//
// Generated by NVIDIA NVVM Compiler
//
// Compiler Build ID: CL-36424714
// Cuda compilation tools, release 13.0, V13.0.88
// Based on NVVM 20.0.0
//

.version 9.0
.target sm_100
.address_size 64

	// .globl	_ZN10Conversion16NV12ToRGBAKernelEPhy4int2S1_i

.visible .entry _ZN10Conversion16NV12ToRGBAKernelEPhy4int2S1_i(
	.param .u64 .ptr .align 1 _ZN10Conversion16NV12ToRGBAKernelEPhy4int2S1_i_param_0,
	.param .u64 _ZN10Conversion16NV12ToRGBAKernelEPhy4int2S1_i_param_1,
	.param .align 8 .b8 _ZN10Conversion16NV12ToRGBAKernelEPhy4int2S1_i_param_2[8],
	.param .align 8 .b8 _ZN10Conversion16NV12ToRGBAKernelEPhy4int2S1_i_param_3[8],
	.param .u32 _ZN10Conversion16NV12ToRGBAKernelEPhy4int2S1_i_param_4
)
{
	.reg .pred 	%p<4>;
	.reg .b16 	%rs<32>;
	.reg .b32 	%r<36>;
	.reg .b32 	%f<23>;
	.reg .b64 	%rd<12>;

	ld.param.u64 	%rd1, [_ZN10Conversion16NV12ToRGBAKernelEPhy4int2S1_i_param_0];
	ld.param.u64 	%rd2, [_ZN10Conversion16NV12ToRGBAKernelEPhy4int2S1_i_param_1];
	ld.param.v2.u32 	{%r4, %r5}, [_ZN10Conversion16NV12ToRGBAKernelEPhy4int2S1_i_param_2];
	ld.param.v2.u32 	{%r7, %r8}, [_ZN10Conversion16NV12ToRGBAKernelEPhy4int2S1_i_param_3];
	ld.param.u32 	%r6, [_ZN10Conversion16NV12ToRGBAKernelEPhy4int2S1_i_param_4];
	mov.u32 	%r10, %tid.x;
	mov.u32 	%r11, %ctaid.x;
	mov.u32 	%r12, %ntid.x;
	mad.lo.s32 	%r1, %r11, %r12, %r10;
	mov.u32 	%r13, %tid.y;
	mov.u32 	%r14, %ctaid.y;
	mov.u32 	%r15, %ntid.y;
	mad.lo.s32 	%r16, %r14, %r15, %r13;
	setp.ge.s32 	%p1, %r1, %r7;
	setp.ge.s32 	%p2, %r16, %r8;
	or.pred  	%p3, %p1, %p2;
	@%p3 bra 	$L__BB0_2;
	cvta.to.global.u64 	%rd3, %rd1;
	shl.b32 	%r17, %r1, 1;
	shl.b32 	%r18, %r16, 1;
	mad.lo.s32 	%r19, %r4, %r18, %r17;
	or.b32  	%r20, %r18, 1;
	mad.lo.s32 	%r21, %r7, %r16, %r1;
	cvt.s64.s32 	%rd4, %r19;
	add.s64 	%rd5, %rd3, %rd4;
	ld.global.u8 	%rs1, [%rd5];
	cvt.rn.f32.u16 	%f1, %rs1;
	cvt.s64.s32 	%rd6, %r6;
	add.s64 	%rd7, %rd3, %rd6;
	mul.wide.s32 	%rd8, %r21, 2;
	add.s64 	%rd9, %rd7, %rd8;
	ld.global.v2.u8 	{%rs2, %rs3}, [%rd9];
	cvt.rn.f32.u16 	%f2, %rs2;
	cvt.rn.f32.u16 	%f3, %rs3;
	mul.f32 	%f4, %f2, 0fBECA0F91;
	fma.rn.f32 	%f5, %f3, 0fBF14A234, %f4;
	fma.rn.f32 	%f6, %f2, 0f40020E17, 0f00000000;
	fma.rn.f32 	%f7, %f3, 0f3F91E5F3, 0f00000000;
	add.f32 	%f8, %f7, %f1;
	add.f32 	%f9, %f5, %f1;
	add.f32 	%f10, %f6, %f1;
	cvt.rzi.u32.f32 	%r22, %f8;
	cvt.u16.u32 	%rs4, %r22;
	cvt.rzi.u32.f32 	%r23, %f9;
	cvt.u16.u32 	%rs5, %r23;
	cvt.rzi.u32.f32 	%r24, %f10;
	cvt.u16.u32 	%rs6, %r24;
	shl.b32 	%r25, %r1, 3;
	and.b16  	%rs7, %rs4, 255;
	and.b16  	%rs8, %rs5, 255;
	and.b16  	%rs9, %rs6, 255;
	mov.b16 	%rs10, 255;
	sust.b.2d.v4.b8.trap 	[%rd2, {%r25, %r18}], {%rs7, %rs8, %rs9, %rs10};
	ld.global.u8 	%rs11, [%rd5+1];
	cvt.rn.f32.u16 	%f11, %rs11;
	add.f32 	%f12, %f7, %f11;
	add.f32 	%f13, %f5, %f11;
	add.f32 	%f14, %f6, %f11;
	cvt.rzi.u32.f32 	%r26, %f12;
	cvt.u16.u32 	%rs12, %r26;
	cvt.rzi.u32.f32 	%r27, %f13;
	cvt.u16.u32 	%rs13, %r27;
	cvt.rzi.u32.f32 	%r28, %f14;
	cvt.u16.u32 	%rs14, %r28;
	and.b16  	%rs15, %rs12, 255;
	and.b16  	%rs16, %rs13, 255;
	and.b16  	%rs17, %rs14, 255;
	sust.b.2d.v4.b8.trap 	[%rd2, {%r25, %r20}], {%rs15, %rs16, %rs17, %rs10};
	cvt.s64.s32 	%rd10, %r4;
	add.s64 	%rd11, %rd5, %rd10;
	ld.global.u8 	%rs18, [%rd11];
	cvt.rn.f32.u16 	%f15, %rs18;
	add.f32 	%f16, %f7, %f15;
	add.f32 	%f17, %f5, %f15;
	add.f32 	%f18, %f6, %f15;
	cvt.rzi.u32.f32 	%r29, %f16;
	cvt.u16.u32 	%rs19, %r29;
	cvt.rzi.u32.f32 	%r30, %f17;
	cvt.u16.u32 	%rs20, %r30;
	cvt.rzi.u32.f32 	%r31, %f18;
	cvt.u16.u32 	%rs21, %r31;
	or.b32  	%r32, %r25, 4;
	and.b16  	%rs22, %rs19, 255;
	and.b16  	%rs23, %rs20, 255;
	and.b16  	%rs24, %rs21, 255;
	sust.b.2d.v4.b8.trap 	[%rd2, {%r32, %r18}], {%rs22, %rs23, %rs24, %rs10};
	ld.global.u8 	%rs25, [%rd11+1];
	cvt.rn.f32.u16 	%f19, %rs25;
	add.f32 	%f20, %f7, %f19;
	add.f32 	%f21, %f5, %f19;
	add.f32 	%f22, %f6, %f19;
	cvt.rzi.u32.f32 	%r33, %f20;
	cvt.u16.u32 	%rs26, %r33;
	cvt.rzi.u32.f32 	%r34, %f21;
	cvt.u16.u32 	%rs27, %r34;
	cvt.rzi.u32.f32 	%r35, %f22;
	cvt.u16.u32 	%rs28, %r35;
	and.b16  	%rs29, %rs26, 255;
	and.b16  	%rs30, %rs27, 255;
	and.b16  	%rs31, %rs28, 255;
	sust.b.2d.v4.b8.trap 	[%rd2, {%r32, %r20}], {%rs29, %rs30, %rs31, %rs10};
$L__BB0_2:
	ret;

}


// ===== COMPILED SASS (sm_100) =====

	.target	sm_100

	.elftype	@"ET_EXEC"


//--------------------- .note.nv.tkinfo           --------------------------
	.section	.note.nv.tkinfo,"",@"SHT_NOTE"
	.sectionflags	@"SHF_NOTE_NV_TKINFO"
	.tkinfo
        /*0018*/ 	.word	0x00000002
        /*0030*/ 	.string	""
        /*0030*/ 	.string	"ptxas"
        /*0030*/ 	.string	"Cuda compilation tools, release 13.0, V13.0.88"
        /*0030*/ 	.string	"Build cuda_13.0.r13.0/compiler.36424714_0"
        /*0030*/ 	.string	"-arch sm_100 -m 64 "



//--------------------- .note.nv.cuinfo           --------------------------
	.section	.note.nv.cuinfo,"",@"SHT_NOTE"
	.sectionflags	@"SHF_NOTE_NV_CUINFO"
        /*0018*/ 	.short	0x0002
        /*001a*/ 	.short	0x0064
        /*001c*/ 	.short	0x0082
	.zero		2


//--------------------- .nv.info                  --------------------------
	.section	.nv.info,"",@"SHT_CUDA_INFO"
	.align	4


	//----- nvinfo : EIATTR_REGCOUNT
	.align		4
        /*0000*/ 	.byte	0x04, 0x2f
        /*0002*/ 	.short	(.L_1 - .L_0)
	.align		4
.L_0:
        /*0004*/ 	.word	index@(_ZN10Conversion16NV12ToRGBAKernelEPhy4int2S1_i)
        /*0008*/ 	.word	0x00000015


	//----- nvinfo : EIATTR_FRAME_SIZE
	.align		4
.L_1:
        /*000c*/ 	.byte	0x04, 0x11
        /*000e*/ 	.short	(.L_3 - .L_2)
	.align		4
.L_2:
        /*0010*/ 	.word	index@(_ZN10Conversion16NV12ToRGBAKernelEPhy4int2S1_i)
        /*0014*/ 	.word	0x00000000


	//----- nvinfo : EIATTR_MIN_STACK_SIZE
	.align		4
.L_3:
        /*0018*/ 	.byte	0x04, 0x12
        /*001a*/ 	.short	(.L_5 - .L_4)
	.align		4
.L_4:
        /*001c*/ 	.word	index@(_ZN10Conversion16NV12ToRGBAKernelEPhy4int2S1_i)
        /*0020*/ 	.word	0x00000000
.L_5:


//--------------------- .nv.compat                --------------------------
	.section	.nv.compat,"",@"SHT_CUDA_COMPAT_INFO"
	.align	4
        /*0000*/ 	.byte	0x02, 0x09, 0x00, 0x00, 0x02, 0x02, 0x02, 0x00, 0x02, 0x05, 0x05, 0x00, 0x03, 0x07, 0x01, 0x01
        /*0010*/ 	.byte	0x02, 0x03, 0x00, 0x00, 0x02, 0x06, 0x01, 0x00, 0x04, 0x0b, 0x08, 0x00, 0x09, 0x00, 0x00, 0x00
        /*0020*/ 	.byte	0x00, 0x00, 0x00, 0x00


//--------------------- .nv.info._ZN10Conversion16NV12ToRGBAKernelEPhy4int2S1_i --------------------------
	.section	.nv.info._ZN10Conversion16NV12ToRGBAKernelEPhy4int2S1_i,"",@"SHT_CUDA_INFO"
	.sectionflags	@""
	.align	4


	//----- nvinfo : EIATTR_CUDA_API_VERSION
	.align		4
        /*0000*/ 	.byte	0x04, 0x37
        /*0002*/ 	.short	(.L_7 - .L_6)
.L_6:
        /*0004*/ 	.word	0x00000082


	//----- nvinfo : EIATTR_KPARAM_INFO
	.align		4
.L_7:
        /*0008*/ 	.byte	0x04, 0x17
        /*000a*/ 	.short	(.L_9 - .L_8)
.L_8:
        /*000c*/ 	.word	0x00000000
        /*0010*/ 	.short	0x0004
        /*0012*/ 	.short	0x0020
        /*0014*/ 	.byte	0x00, 0xf0, 0x11, 0x00


	//----- nvinfo : EIATTR_KPARAM_INFO
	.align		4
.L_9:
        /*0018*/ 	.byte	0x04, 0x17
        /*001a*/ 	.short	(.L_11 - .L_10)
.L_10:
        /*001c*/ 	.word	0x00000000
        /*0020*/ 	.short	0x0003
        /*0022*/ 	.short	0x0018
        /*0024*/ 	.byte	0x00, 0xf0, 0x21, 0x00


	//----- nvinfo : EIATTR_KPARAM_INFO
	.align		4
.L_11:
        /*0028*/ 	.byte	0x04, 0x17
        /*002a*/ 	.short	(.L_13 - .L_12)
.L_12:
        /*002c*/ 	.word	0x00000000
        /*0030*/ 	.short	0x0002
        /*0032*/ 	.short	0x0010
        /*0034*/ 	.byte	0x00, 0xf0, 0x21, 0x00


	//----- nvinfo : EIATTR_KPARAM_INFO
	.align		4
.L_13:
        /*0038*/ 	.byte	0x04, 0x17
        /*003a*/ 	.short	(.L_15 - .L_14)
.L_14:
        /*003c*/ 	.word	0x00000000
        /*0040*/ 	.short	0x0001
        /*0042*/ 	.short	0x0008
        /*0044*/ 	.byte	0x00, 0xf0, 0x21, 0x00


	//----- nvinfo : EIATTR_KPARAM_INFO
	.align		4
.L_15:
        /*0048*/ 	.byte	0x04, 0x17
        /*004a*/ 	.short	(.L_17 - .L_16)
.L_16:
        /*004c*/ 	.word	0x00000000
        /*0050*/ 	.short	0x0000
        /*0052*/ 	.short	0x0000
        /*0054*/ 	.byte	0x00, 0xf5, 0x21, 0x00


	//----- nvinfo : EIATTR_SPARSE_MMA_MASK
	.align		4
.L_17:
        /*0058*/ 	.byte	0x03, 0x50
        /*005a*/ 	.short	0x0000


	//----- nvinfo : EIATTR_MAXREG_COUNT
	.align		4
        /*005c*/ 	.byte	0x03, 0x1b
        /*005e*/ 	.short	0x00ff


	//----- nvinfo : EIATTR_MERCURY_ISA_VERSION
	.align		4
        /*0060*/ 	.byte	0x03, 0x5f
        /*0062*/ 	.short	0x0101


	//----- nvinfo : EIATTR_VRC_CTA_INIT_COUNT
	.align		4
        /*0064*/ 	.byte	0x02, 0x4a
	.zero		1
	.zero		1


	//----- nvinfo : EIATTR_EXIT_INSTR_OFFSETS
	.align		4
        /*0068*/ 	.byte	0x04, 0x1c
        /*006a*/ 	.short	(.L_19 - .L_18)


	//   ....[0]....
.L_18:
        /*006c*/ 	.word	0x000000c0


	//   ....[1]....
        /*0070*/ 	.word	0x00000640


	//----- nvinfo : EIATTR_CBANK_PARAM_SIZE
	.align		4
.L_19:
        /*0074*/ 	.byte	0x03, 0x19
        /*0076*/ 	.short	0x0024


	//----- nvinfo : EIATTR_PARAM_CBANK
	.align		4
        /*0078*/ 	.byte	0x04, 0x0a
        /*007a*/ 	.short	(.L_21 - .L_20)
	.align		4
.L_20:
        /*007c*/ 	.word	index@(.nv.constant0._ZN10Conversion16NV12ToRGBAKernelEPhy4int2S1_i)
        /*0080*/ 	.short	0x0380
        /*0082*/ 	.short	0x0024


	//----- nvinfo : EIATTR_SW_WAR
	.align		4
.L_21:
        /*0084*/ 	.byte	0x04, 0x36
        /*0086*/ 	.short	(.L_23 - .L_22)
.L_22:
        /*0088*/ 	.word	0x00000008
.L_23:


//--------------------- .nv.callgraph             --------------------------
	.section	.nv.callgraph,"",@"SHT_CUDA_CALLGRAPH"
	.align	4
	.sectionentsize	8
	.align		4
        /*0000*/ 	.word	0x00000000
	.align		4
        /*0004*/ 	.word	0xffffffff
	.align		4
        /*0008*/ 	.word	0x00000000
	.align		4
        /*000c*/ 	.word	0xfffffffe
	.align		4
        /*0010*/ 	.word	0x00000000
	.align		4
        /*0014*/ 	.word	0xfffffffd
	.align		4
        /*0018*/ 	.word	0x00000000
	.align		4
        /*001c*/ 	.word	0xfffffffc


//--------------------- .text._ZN10Conversion16NV12ToRGBAKernelEPhy4int2S1_i --------------------------
	.section	.text._ZN10Conversion16NV12ToRGBAKernelEPhy4int2S1_i,"ax",@progbits
	.align	128
        .global         _ZN10Conversion16NV12ToRGBAKernelEPhy4int2S1_i
        .type           _ZN10Conversion16NV12ToRGBAKernelEPhy4int2S1_i,@function
        .size           _ZN10Conversion16NV12ToRGBAKernelEPhy4int2S1_i,(.L_x_1 - _ZN10Conversion16NV12ToRGBAKernelEPhy4int2S1_i)
        .other          _ZN10Conversion16NV12ToRGBAKernelEPhy4int2S1_i,@"STO_CUDA_ENTRY STV_DEFAULT"
_ZN10Conversion16NV12ToRGBAKernelEPhy4int2S1_i:
.text._ZN10Conversion16NV12ToRGBAKernelEPhy4int2S1_i:
[----:B------:R-:W-:Y:S01]  /*0000*/  LDC R1, c[0x0][0x37c] ;  /* 0x0000df00ff017b82 */ /* 0x000fe20000000800 */
[----:B------:R-:W0:Y:S07]  /*0010*/  S2R R5, SR_TID.Y ;  /* 0x0000000000057919 */ /* 0x000e2e0000002200 */
[----:B------:R-:W1:Y:S01]  /*0020*/  LDC R3, c[0x0][0x360] ;  /* 0x0000d800ff037b82 */ /* 0x000e620000000800 */
[----:B------:R-:W2:Y:S01]  /*0030*/  LDCU.64 UR8, c[0x0][0x398] ;  /* 0x00007300ff0877ac */ /* 0x000ea20008000a00 */
[----:B------:R-:W1:Y:S06]  /*0040*/  S2R R4, SR_TID.X ;  /* 0x0000000000047919 */ /* 0x000e6c0000002100 */
[----:B------:R-:W0:Y:S08]  /*0050*/  S2UR UR5, SR_CTAID.Y ;  /* 0x00000000000579c3 */ /* 0x000e300000002600 */
[----:B------:R-:W0:Y:S08]  /*0060*/  LDC R0, c[0x0][0x364] ;  /* 0x0000d900ff007b82 */ /* 0x000e300000000800 */
[----:B------:R-:W1:Y:S01]  /*0070*/  S2UR UR4, SR_CTAID.X ;  /* 0x00000000000479c3 */ /* 0x000e620000002500 */
[----:B0-----:R-:W-:-:S05]  /*0080*/  IMAD R5, R0, UR5, R5 ;  /* 0x0000000500057c24 */ /* 0x001fca000f8e0205 */
[----:B--2---:R-:W-:Y:S01]  /*0090*/  ISETP.GE.AND P0, PT, R5, UR9, PT ;  /* 0x0000000905007c0c */ /* 0x004fe2000bf06270 */
[----:B-1----:R-:W-:-:S05]  /*00a0*/  IMAD R4, R3, UR4, R4 ;  /* 0x0000000403047c24 */ /* 0x002fca000f8e0204 */
[----:B------:R-:W-:-:S13]  /*00b0*/  ISETP.GE.OR P0, PT, R4, UR8, P0 ;  /* 0x0000000804007c0c */ /* 0x000fda0008706670 */
[----:B------:R-:W-:Y:S05]  /*00c0*/  @P0 EXIT ;  /* 0x000000000000094d */ /* 0x000fea0003800000 */
[----:B------:R-:W0:Y:S01]  /*00d0*/  LDCU UR4, c[0x0][0x3a0] ;  /* 0x00007400ff0477ac */ /* 0x000e220008000800 */
[----:B------:R-:W1:Y:S01]  /*00e0*/  LDC R9, c[0x0][0x390] ;  /* 0x0000e400ff097b82 */ /* 0x000e620000000800 */
[C---:B------:R-:W-:Y:S01]  /*00f0*/  IMAD.SHL.U32 R3, R5.reuse, 0x2, RZ ;  /* 0x0000000205037824 */ /* 0x040fe200078e00ff */
[----:B------:R-:W0:Y:S01]  /*0100*/  LDCU.64 UR10, c[0x0][0x380] ;  /* 0x00007000ff0a77ac */ /* 0x000e220008000a00 */
[----:B------:R-:W-:Y:S02]  /*0110*/  IMAD.SHL.U32 R0, R4, 0x2, RZ ;  /* 0x0000000204007824 */ /* 0x000fe400078e00ff */
[----:B------:R-:W-:Y:S01]  /*0120*/  IMAD R5, R5, UR8, R4 ;  /* 0x0000000805057c24 */ /* 0x000fe2000f8e0204 */
[----:B------:R-:W2:Y:S01]  /*0130*/  LDCU.64 UR6, c[0x0][0x358] ;  /* 0x00006b00ff0677ac */ /* 0x000ea20008000a00 */
[----:B0-----:R-:W-:Y:S01]  /*0140*/  UIADD3 UR5, UP0, UPT, UR10, UR4, URZ ;  /* 0x000000040a057290 */ /* 0x001fe2000ff1e0ff */
[----:B-1----:R-:W-:-:S03]  /*0150*/  IMAD R0, R3, R9, R0 ;  /* 0x0000000903007224 */ /* 0x002fc600078e0200 */
[----:B------:R-:W-:Y:S02]  /*0160*/  ULEA.HI.X.SX32 UR4, UR4, UR11, 0x1, UP0 ;  /* 0x0000000b04047291 */ /* 0x000fe400080f0eff */
[----:B------:R-:W-:Y:S01]  /*0170*/  IMAD.U32 R6, RZ, RZ, UR5 ;  /* 0x00000005ff067e24 */ /* 0x000fe2000f8e00ff */
[----:B------:R-:W-:-:S03]  /*0180*/  IADD3 R10, P0, PT, R0, UR10, RZ ;  /* 0x0000000a000a7c10 */ /* 0x000fc6000ff1e0ff */
[----:B------:R-:W-:Y:S02]  /*0190*/  IMAD.U32 R7, RZ, RZ, UR4 ;  /* 0x00000004ff077e24 */ /* 0x000fe4000f8e00ff */
[----:B------:R-:W-:Y:S01]  /*01a0*/  IMAD.WIDE R6, R5, 0x2, R6 ;  /* 0x0000000205067825 */ /* 0x000fe200078e0206 */
[----:B------:R-:W-:-:S05]  /*01b0*/  LEA.HI.X.SX32 R11, R0, UR11, 0x1, P0 ;  /* 0x0000000b000b7c11 */ /* 0x000fca00080f0eff */
[----:B--2---:R-:W2:Y:S01]  /*01c0*/  LDG.E.U16 R6, desc[UR6][R6.64] ;  /* 0x0000000606067981 */ /* 0x004ea2000c1e1500 */
[----:B------:R-:W-:-:S03]  /*01d0*/  IADD3 R8, P0, PT, R10, R9, RZ ;  /* 0x000000090a087210 */ /* 0x000fc60007f1e0ff */
[----:B------:R-:W3:Y:S01]  /*01e0*/  LDG.E.U8 R12, desc[UR6][R10.64] ;  /* 0x000000060a0c7981 */ /* 0x000ee2000c1e1100 */
[----:B------:R-:W-:-:S03]  /*01f0*/  LEA.HI.X.SX32 R9, R9, R11, 0x1, P0 ;  /* 0x0000000b09097211 */ /* 0x000fc600000f0eff */
[----:B------:R-:W4:Y:S04]  /*0200*/  LDG.E.U8 R13, desc[UR6][R10.64+0x1] ;  /* 0x000001060a0d7981 */ /* 0x000f28000c1e1100 */
[----:B------:R-:W5:Y:S04]  /*0210*/  LDG.E.U8 R16, desc[UR6][R8.64] ;  /* 0x0000000608107981 */ /* 0x000f68000c1e1100 */
[----:B------:R-:W5:Y:S01]  /*0220*/  LDG.E.U8 R17, desc[UR6][R8.64+0x1] ;  /* 0x0000010608117981 */ /* 0x000f62000c1e1100 */
[----:B------:R-:W0:Y:S01]  /*0230*/  LDCU UR4, c[0x0][0x388] ;  /* 0x00007100ff0477ac */ /* 0x000e220008000800 */
[----:B--2---:R-:W-:-:S02]  /*0240*/  PRMT R0, R6, 0x7771, RZ ;  /* 0x0000777106007816 */ /* 0x004fc400000000ff */
[----:B------:R-:W-:Y:S02]  /*0250*/  PRMT R2, R6, 0x7770, RZ ;  /* 0x0000777006027816 */ /* 0x000fe400000000ff */
[----:B------:R-:W-:Y:S02]  /*0260*/  I2FP.F32.U32 R0, R0 ;  /* 0x0000000000007245 */ /* 0x000fe40000201000 */
[----:B------:R-:W-:Y:S02]  /*0270*/  I2FP.F32.U32 R2, R2 ;  /* 0x0000000200027245 */ /* 0x000fe40000201000 */
[----:B---3--:R-:W-:Y:S01]  /*0280*/  I2FP.F32.U32 R12, R12 ;  /* 0x0000000c000c7245 */ /* 0x008fe20000201000 */
[----:B------:R-:W-:Y:S01]  /*0290*/  FFMA R15, R0, 1.1398299932479858398, RZ ;  /* 0x3f91e5f3000f7823 */ /* 0x000fe200000000ff */
[----:B----4-:R-:W-:Y:S01]  /*02a0*/  I2FP.F32.U32 R14, R13 ;  /* 0x0000000d000e7245 */ /* 0x010fe20000201000 */
[C---:B------:R-:W-:Y:S01]  /*02b0*/  FMUL R13, R2.reuse, -0.39465001225471496582 ;  /* 0xbeca0f91020d7820 */ /* 0x040fe20000400000 */
[----:B------:R-:W-:Y:S01]  /*02c0*/  FFMA R5, R2, 2.0321099758148193359, RZ ;  /* 0x40020e1702057823 */ /* 0x000fe200000000ff */
[----:B------:R-:W-:Y:S01]  /*02d0*/  FADD R6, R12, R15 ;  /* 0x0000000f0c067221 */ /* 0x000fe20000000000 */
[----:B-----5:R-:W-:Y:S01]  /*02e0*/  I2FP.F32.U32 R16, R16 ;  /* 0x0000001000107245 */ /* 0x020fe20000201000 */
[----:B------:R-:W-:Y:S01]  /*02f0*/  FFMA R13, R0, -0.58060002326965332031, R13 ;  /* 0xbf14a234000d7823 */ /* 0x000fe2000000000d */
[----:B------:R-:W-:Y:S01]  /*0300*/  I2FP.F32.U32 R18, R17 ;  /* 0x0000001100127245 */ /* 0x000fe20000201000 */
[C---:B------:R-:W-:Y:S01]  /*0310*/  FADD R7, R12.reuse, R5 ;  /* 0x000000050c077221 */ /* 0x040fe20000000000 */
[C---:B------:R-:W-:Y:S01]  /*0320*/  FADD R8, R15.reuse, R14 ;  /* 0x0000000e0f087221 */ /* 0x040fe20000000000 */
[----:B------:R-:W-:Y:S01]  /*0330*/  FADD R12, R12, R13 ;  /* 0x0000000d0c0c7221 */ /* 0x000fe20000000000 */
[----:B------:R-:W-:Y:S01]  /*0340*/  FADD R10, R15, R16 ;  /* 0x000000100f0a7221 */ /* 0x000fe20000000000 */
[----:B------:R-:W1:Y:S01]  /*0350*/  F2I.U32.TRUNC.NTZ R6, R6 ;  /* 0x0000000600067305 */ /* 0x000e62000020f000 */
[C---:B------:R-:W-:Y:S01]  /*0360*/  FADD R9, R5.reuse, R14 ;  /* 0x0000000e05097221 */ /* 0x040fe20000000000 */
[----:B------:R-:W-:Y:S01]  /*0370*/  FADD R11, R5, R16 ;  /* 0x00000010050b7221 */ /* 0x000fe20000000000 */
[----:B------:R-:W-:Y:S01]  /*0380*/  FADD R15, R15, R18 ;  /* 0x000000120f0f7221 */ /* 0x000fe20000000000 */
[C---:B------:R-:W-:Y:S01]  /*0390*/  FADD R14, R13.reuse, R14 ;  /* 0x0000000e0d0e7221 */ /* 0x040fe20000000000 */
[C---:B------:R-:W-:Y:S01]  /*03a0*/  FADD R16, R13.reuse, R16 ;  /* 0x000000100d107221 */ /* 0x040fe20000000000 */
[--C-:B------:R-:W-:Y:S01]  /*03b0*/  FADD R13, R13, R18.reuse ;  /* 0x000000120d0d7221 */ /* 0x100fe20000000000 */
[----:B------:R-:W-:Y:S01]  /*03c0*/  FADD R18, R5, R18 ;  /* 0x0000001205127221 */ /* 0x000fe20000000000 */
[----:B------:R2:W3:Y:S01]  /*03d0*/  F2I.U32.TRUNC.NTZ R0, R15 ;  /* 0x0000000f00007305 */ /* 0x0004e2000020f000 */
[----:B-1----:R-:W-:-:S07]  /*03e0*/  LOP3.LUT R5, R6, 0xff, RZ, 0xc0, !PT ;  /* 0x000000ff06057812 */ /* 0x002fce00078ec0ff */
[----:B------:R-:W1:Y:S01]  /*03f0*/  F2I.U32.TRUNC.NTZ R12, R12 ;  /* 0x0000000c000c7305 */ /* 0x000e62000020f000 */
[----:B--2---:R-:W-:-:S05]  /*0400*/  IADD3 R15, PT, PT, R3, 0x1, RZ ;  /* 0x00000001030f7810 */ /* 0x004fca0007ffe0ff */
[----:B------:R-:W-:Y:S01]  /*0410*/  IMAD.MOV.U32 R17, RZ, RZ, R15 ;  /* 0x000000ffff117224 */ /* 0x000fe200078e000f */
[----:B---3--:R-:W-:Y:S01]  /*0420*/  LOP3.LUT R0, R0, 0xff, RZ, 0xc0, !PT ;  /* 0x000000ff00007812 */ /* 0x008fe200078ec0ff */
[----:B------:R-:W2:Y:S01]  /*0430*/  F2I.U32.TRUNC.NTZ R7, R7 ;  /* 0x0000000700077305 */ /* 0x000ea2000020f000 */
[----:B-1----:R-:W-:-:S07]  /*0440*/  PRMT R2, R12, 0x7604, R5 ;  /* 0x000076040c027816 */ /* 0x002fce0000000005 */
[----:B------:R-:W1:Y:S01]  /*0450*/  F2I.U32.TRUNC.NTZ R8, R8 ;  /* 0x0000000800087305 */ /* 0x000e62000020f000 */
[----:B--2---:R-:W-:-:S07]  /*0460*/  PRMT R6, R7, 0x7054, R2 ;  /* 0x0000705407067816 */ /* 0x004fce0000000002 */
[----:B------:R-:W2:Y:S01]  /*0470*/  F2I.U32.TRUNC.NTZ R13, R13 ;  /* 0x0000000d000d7305 */ /* 0x000ea2000020f000 */
[----:B------:R-:W-:-:S04]  /*0480*/  IMAD.SHL.U32 R2, R4, 0x8, RZ ;  /* 0x0000000804027824 */ /* 0x000fc800078e00ff */
[----:B------:R-:W-:Y:S01]  /*0490*/  VIADD R4, R2, 0x4 ;  /* 0x0000000402047836 */ /* 0x000fe20000000000 */
[----:B-1----:R-:W-:Y:S02]  /*04a0*/  LOP3.LUT R5, R8, 0xff, RZ, 0xc0, !PT ;  /* 0x000000ff08057812 */ /* 0x002fe400078ec0ff */
[----:B------:R-:W1:Y:S01]  /*04b0*/  F2I.U32.TRUNC.NTZ R10, R10 ;  /* 0x0000000a000a7305 */ /* 0x000e62000020f000 */
[----:B--2---:R-:W-:-:S07]  /*04c0*/  PRMT R13, R13, 0x7604, R0 ;  /* 0x000076040d0d7816 */ /* 0x004fce0000000000 */
[----:B------:R-:W2:Y:S01]  /*04d0*/  F2I.U32.TRUNC.NTZ R14, R14 ;  /* 0x0000000e000e7305 */ /* 0x000ea2000020f000 */
[----:B------:R-:W-:Y:S01]  /*04e0*/  HFMA2 R0, -RZ, RZ, 0, 1.5199184417724609375e-05 ;  /* 0x000000ffff007431 */ /* 0x000fe200000001ff */
[----:B-1----:R-:W-:-:S06]  /*04f0*/  LOP3.LUT R7, R10, 0xff, RZ, 0xc0, !PT ;  /* 0x000000ff0a077812 */ /* 0x002fcc00078ec0ff */
[----:B------:R-:W1:Y:S01]  /*0500*/  F2I.U32.TRUNC.NTZ R16, R16 ;  /* 0x0000001000107305 */ /* 0x000e62000020f000 */
[----:B------:R-:W-:Y:S02]  /*0510*/  PRMT R6, R0, 0x654, R6 ;  /* 0x0000065400067816 */ /* 0x000fe40000000006 */
[----:B--2---:R-:W-:-:S05]  /*0520*/  PRMT R14, R14, 0x7604, R5 ;  /* 0x000076040e0e7816 */ /* 0x004fca0000000005 */
[----:B------:R-:W2:Y:S01]  /*0530*/  F2I.U32.TRUNC.NTZ R9, R9 ;  /* 0x0000000900097305 */ /* 0x000ea2000020f000 */
[----:B------:R-:W-:Y:S01]  /*0540*/  IMAD.MOV.U32 R5, RZ, RZ, R3 ;  /* 0x000000ffff057224 */ /* 0x000fe200078e0003 */
[----:B0-----:R0:W-:Y:S01]  /*0550*/  SUST.D.BA.2D.STRONG.SM.TRAP [R2], R6, UR4 ;  /* 0x70ff040602007f9d */ /* 0x0011e2000810a900 */
[----:B-1----:R-:W-:-:S05]  /*0560*/  PRMT R16, R16, 0x7604, R7 ;  /* 0x0000760410107816 */ /* 0x002fca0000000007 */
[----:B------:R-:W1:Y:S01]  /*0570*/  F2I.U32.TRUNC.NTZ R11, R11 ;  /* 0x0000000b000b7305 */ /* 0x000e62000020f000 */
[----:B--2---:R-:W-:-:S07]  /*0580*/  PRMT R9, R9, 0x7054, R14 ;  /* 0x0000705409097816 */ /* 0x004fce000000000e */
[----:B------:R-:W2:Y:S01]  /*0590*/  F2I.U32.TRUNC.NTZ R18, R18 ;  /* 0x0000001200127305 */ /* 0x000ea2000020f000 */
[----:B------:R-:W-:Y:S01]  /*05a0*/  IMAD.MOV.U32 R14, RZ, RZ, R2 ;  /* 0x000000ffff0e7224 */ /* 0x000fe200078e0002 */
[C---:B------:R-:W-:Y:S02]  /*05b0*/  PRMT R9, R0.reuse, 0x654, R9 ;  /* 0x0000065400097816 */ /* 0x040fe40000000009 */
[----:B-1----:R-:W-:Y:S02]  /*05c0*/  PRMT R11, R11, 0x7054, R16 ;  /* 0x000070540b0b7816 */ /* 0x002fe40000000010 */
[----:B------:R0:W-:Y:S01]  /*05d0*/  SUST.D.BA.2D.STRONG.SM.TRAP [R14], R9, UR4 ;  /* 0x70ff04090e007f9d */ /* 0x0001e2000810a900 */
[----:B------:R-:W-:Y:S02]  /*05e0*/  MOV R16, R4 ;  /* 0x0000000400107202 */ /* 0x000fe40000000f00 */
[----:B------:R-:W-:Y:S02]  /*05f0*/  PRMT R11, R0, 0x654, R11 ;  /* 0x00000654000b7816 */ /* 0x000fe4000000000b */
[----:B--2---:R-:W-:-:S02]  /*0600*/  PRMT R13, R18, 0x7054, R13 ;  /* 0x00007054120d7816 */ /* 0x004fc4000000000d */
[----:B------:R0:W-:Y:S02]  /*0610*/  SUST.D.BA.2D.STRONG.SM.TRAP [R4], R11, UR4 ;  /* 0x70ff040b04007f9d */ /* 0x0001e4000810a900 */
[----:B------:R-:W-:-:S04]  /*0620*/  PRMT R13, R0, 0x654, R13 ;  /* 0x00000654000d7816 */ /* 0x000fc8000000000d */
[----:B------:R0:W-:Y:S02]  /*0630*/  SUST.D.BA.2D.STRONG.SM.TRAP [R16], R13, UR4 ;  /* 0x70ff040d10007f9d */ /* 0x0001e4000810a900 */
[----:B0-----:R-:W-:Y:S05]  /*0640*/  EXIT ;  /* 0x000000000000794d */ /* 0x001fea0003800000 */
.L_x_0:
[----:B------:R-:W-:-:S00]  /*0650*/  BRA `(.L_x_0) ;  /* 0xfffffffc00fc7947 */ /* 0x000fc0000383ffff */
[----:B------:R-:W-:-:S00]  /*0660*/  NOP ;  /* 0x0000000000007918 */ /* 0x000fc00000000000 */
        /* <DEDUP_REMOVED lines=9> */
.L_x_1:


//--------------------- .nv.shared.reserved.0     --------------------------
	.section	.nv.shared.reserved.0,"aw",@nobits
	.weak		__nv_reservedSMEM_offset_0_alias
	.size		__nv_reservedSMEM_offset_0_alias, 0, 64
	.other		__nv_reservedSMEM_offset_0_alias,@"STO_CUDA_RESERVED_SHARED STV_DEFAULT"
__nv_reservedSMEM_offset_0_alias:
	.zero		0
	.zero		64


//--------------------- .nv.constant0._ZN10Conversion16NV12ToRGBAKernelEPhy4int2S1_i --------------------------
	.section	.nv.constant0._ZN10Conversion16NV12ToRGBAKernelEPhy4int2S1_i,"a",@progbits
	.sectionflags	@""
	.align	4
.nv.constant0._ZN10Conversion16NV12ToRGBAKernelEPhy4int2S1_i:
	.zero		932


//--------------------- SYMBOLS --------------------------

	.type		.nv.reservedSmem.offset0,@object
	.size		.nv.reservedSmem.offset0,0x4
